//
// Generated by NVIDIA NVVM Compiler
//
// Compiler Build ID: CL-36424714
// Cuda compilation tools, release 13.0, V13.0.88
// Based on NVVM 20.0.0
//

.version 9.0
.target sm_100
.address_size 64

	// .globl	_Z7kernel1PdS_S_ii

.visible .entry _Z7kernel1PdS_S_ii(
	.param .u64 .ptr .align 1 _Z7kernel1PdS_S_ii_param_0,
	.param .u64 .ptr .align 1 _Z7kernel1PdS_S_ii_param_1,
	.param .u64 .ptr .align 1 _Z7kernel1PdS_S_ii_param_2,
	.param .u32 _Z7kernel1PdS_S_ii_param_3,
	.param .u32 _Z7kernel1PdS_S_ii_param_4
)
{
	.reg .b32 	%r<9>;
	.reg .b64 	%rd<14>;
	.reg .b64 	%fd<4>;

	ld.param.u64 	%rd1, [_Z7kernel1PdS_S_ii_param_0];
	ld.param.u64 	%rd2, [_Z7kernel1PdS_S_ii_param_1];
	ld.param.u64 	%rd3, [_Z7kernel1PdS_S_ii_param_2];
	ld.param.u32 	%r1, [_Z7kernel1PdS_S_ii_param_3];
	ld.param.u32 	%r2, [_Z7kernel1PdS_S_ii_param_4];
	cvta.to.global.u64 	%rd4, %rd2;
	cvta.to.global.u64 	%rd5, %rd3;
	cvta.to.global.u64 	%rd6, %rd1;
	mov.u32 	%r3, %ntid.x;
	mov.u32 	%r4, %ctaid.x;
	mov.u32 	%r5, %tid.x;
	mad.lo.s32 	%r6, %r3, %r4, %r5;
	mad.lo.s32 	%r7, %r6, %r2, %r6;
	add.s32 	%r8, %r7, %r1;
	mul.wide.s32 	%rd7, %r8, 8;
	add.s64 	%rd8, %rd6, %rd7;
	ld.global.f64 	%fd1, [%rd8];
	mul.wide.s32 	%rd9, %r6, 8;
	add.s64 	%rd10, %rd5, %rd9;
	st.global.f64 	[%rd10], %fd1;
	mul.wide.s32 	%rd11, %r7, 8;
	add.s64 	%rd12, %rd6, %rd11;
	ld.global.f64 	%fd2, [%rd12];
	div.rn.f64 	%fd3, %fd2, %fd1;
	add.s64 	%rd13, %rd4, %rd9;
	st.global.f64 	[%rd13], %fd3;
	ret;

}


// ===== COMPILED SASS (sm_100) =====

	.target	sm_100

	.elftype	@"ET_EXEC"


//--------------------- .note.nv.tkinfo           --------------------------
	.section	.note.nv.tkinfo,"",@"SHT_NOTE"
	.sectionflags	@"SHF_NOTE_NV_TKINFO"
	.tkinfo
        /*0018*/ 	.word	0x00000002
        /*0030*/ 	.string	""
        /*0030*/ 	.string	"ptxas"
        /*0030*/ 	.string	"Cuda compilation tools, release 13.0, V13.0.88"
        /*0030*/ 	.string	"Build cuda_13.0.r13.0/compiler.36424714_0"
        /*0030*/ 	.string	"-arch sm_100 -m 64 "



//--------------------- .note.nv.cuinfo           --------------------------
	.section	.note.nv.cuinfo,"",@"SHT_NOTE"
	.sectionflags	@"SHF_NOTE_NV_CUINFO"
        /*0018*/ 	.short	0x0002
        /*001a*/ 	.short	0x0064
        /*001c*/ 	.short	0x0082
	.zero		2


//--------------------- .nv.info                  --------------------------
	.section	.nv.info,"",@"SHT_CUDA_INFO"
	.align	4


	//----- nvinfo : EIATTR_REGCOUNT
	.align		4
        /*0000*/ 	.byte	0x04, 0x2f
        /*0002*/ 	.short	(.L_1 - .L_0)
	.align		4
.L_0:
        /*0004*/ 	.word	index@(_Z7kernel1PdS_S_ii)
        /*0008*/ 	.word	0x00000019


	//----- nvinfo : EIATTR_FRAME_SIZE
	.align		4
.L_1:
        /*000c*/ 	.byte	0x04, 0x11
        /*000e*/ 	.short	(.L_3 - .L_2)
	.align		4
.L_2:
        /*0010*/ 	.word	index@($__internal_0_$__cuda_sm20_div_rn_f64_full)
        /*0014*/ 	.word	0x00000000


	//----- nvinfo : EIATTR_FRAME_SIZE
	.align		4
.L_3:
        /*0018*/ 	.byte	0x04, 0x11
        /*001a*/ 	.short	(.L_5 - .L_4)
	.align		4
.L_4:
        /*001c*/ 	.word	index@(_Z7kernel1PdS_S_ii)
        /*0020*/ 	.word	0x00000000


	//----- nvinfo : EIATTR_MIN_STACK_SIZE
	.align		4
.L_5:
        /*0024*/ 	.byte	0x04, 0x12
        /*0026*/ 	.short	(.L_7 - .L_6)
	.align		4
.L_6:
        /*0028*/ 	.word	index@(_Z7kernel1PdS_S_ii)
        /*002c*/ 	.word	0x00000000
.L_7:


//--------------------- .nv.compat                --------------------------
	.section	.nv.compat,"",@"SHT_CUDA_COMPAT_INFO"
	.align	4
        /*0000*/ 	.byte	0x02, 0x09, 0x00, 0x00, 0x02, 0x02, 0x01, 0x00, 0x02, 0x05, 0x05, 0x00, 0x03, 0x07, 0x01, 0x01
        /*0010*/ 	.byte	0x02, 0x03, 0x00, 0x00, 0x02, 0x06, 0x01, 0x00, 0x04, 0x0b, 0x08, 0x00, 0x01, 0x00, 0x00, 0x00
        /*0020*/ 	.byte	0x00, 0x00, 0x00, 0x00


//--------------------- .nv.info._Z7kernel1PdS_S_ii --------------------------
	.section	.nv.info._Z7kernel1PdS_S_ii,"",@"SHT_CUDA_INFO"
	.sectionflags	@""
	.align	4


	//----- nvinfo : EIATTR_CUDA_API_VERSION
	.align		4
        /*0000*/ 	.byte	0x04, 0x37
        /*0002*/ 	.short	(.L_9 - .L_8)
.L_8:
        /*0004*/ 	.word	0x00000082


	//----- nvinfo : EIATTR_KPARAM_INFO
	.align		4
.L_9:
        /*0008*/ 	.byte	0x04, 0x17
        /*000a*/ 	.short	(.L_11 - .L_10)
.L_10:
        /*000c*/ 	.word	0x00000000
        /*0010*/ 	.short	0x0004
        /*0012*/ 	.short	0x001c
        /*0014*/ 	.byte	0x00, 0xf0, 0x11, 0x00


	//----- nvinfo : EIATTR_KPARAM_INFO
	.align		4
.L_11:
        /*0018*/ 	.byte	0x04, 0x17
        /*001a*/ 	.short	(.L_13 - .L_12)
.L_12:
        /*001c*/ 	.word	0x00000000
        /*0020*/ 	.short	0x0003
        /*0022*/ 	.short	0x0018
        /*0024*/ 	.byte	0x00, 0xf0, 0x11, 0x00


	//----- nvinfo : EIATTR_KPARAM_INFO
	.align		4
.L_13:
        /*0028*/ 	.byte	0x04, 0x17
        /*002a*/ 	.short	(.L_15 - .L_14)
.L_14:
        /*002c*/ 	.word	0x00000000
        /*0030*/ 	.short	0x0002
        /*0032*/ 	.short	0x0010
        /*0034*/ 	.byte	0x00, 0xf5, 0x21, 0x00


	//----- nvinfo : EIATTR_KPARAM_INFO
	.align		4
.L_15:
        /*0038*/ 	.byte	0x04, 0x17
        /*003a*/ 	.short	(.L_17 - .L_16)
.L_16:
        /*003c*/ 	.word	0x00000000
        /*0040*/ 	.short	0x0001
        /*0042*/ 	.short	0x0008
        /*0044*/ 	.byte	0x00, 0xf5, 0x21, 0x00


	//----- nvinfo : EIATTR_KPARAM_INFO
	.align		4
.L_17:
        /*0048*/ 	.byte	0x04, 0x17
        /*004a*/ 	.short	(.L_19 - .L_18)
.L_18:
        /*004c*/ 	.word	0x00000000
        /*0050*/ 	.short	0x0000
        /*0052*/ 	.short	0x0000
        /*0054*/ 	.byte	0x00, 0xf5, 0x21, 0x00


	//----- nvinfo : EIATTR_SPARSE_MMA_MASK
	.align		4
.L_19:
        /*0058*/ 	.byte	0x03, 0x50
        /*005a*/ 	.short	0x0000


	//----- nvinfo : EIATTR_MAXREG_COUNT
	.align		4
        /*005c*/ 	.byte	0x03, 0x1b
        /*005e*/ 	.short	0x00ff


	//----- nvinfo : EIATTR_MERCURY_ISA_VERSION
	.align		4
        /*0060*/ 	.byte	0x03, 0x5f
        /*0062*/ 	.short	0x0101


	//----- nvinfo : EIATTR_VRC_CTA_INIT_COUNT
	.align		4
        /*0064*/ 	.byte	0x02, 0x4a
	.zero		1
	.zero		1


	//----- nvinfo : EIATTR_EXIT_INSTR_OFFSETS
	.align		4
        /*0068*/ 	.byte	0x04, 0x1c
        /*006a*/ 	.short	(.L_21 - .L_20)


	//   ....[0]....
.L_20:
        /*006c*/ 	.word	0x00000260


	//----- nvinfo : EIATTR_CRS_STACK_SIZE
	.align		4
.L_21:
        /*0070*/ 	.byte	0x04, 0x1e
        /*0072*/ 	.short	(.L_23 - .L_22)
.L_22:
        /*0074*/ 	.word	0x00000000


	//----- nvinfo : EIATTR_CBANK_PARAM_SIZE
	.align		4
.L_23:
        /*0078*/ 	.byte	0x03, 0x19
        /*007a*/ 	.short	0x0020


	//----- nvinfo : EIATTR_PARAM_CBANK
	.align		4
        /*007c*/ 	.byte	0x04, 0x0a
        /*007e*/ 	.short	(.L_25 - .L_24)
	.align		4
.L_24:
        /*0080*/ 	.word	index@(.nv.constant0._Z7kernel1PdS_S_ii)
        /*0084*/ 	.short	0x0380
        /*0086*/ 	.short	0x0020


	//----- nvinfo : EIATTR_SW_WAR
	.align		4
.L_25:
        /*0088*/ 	.byte	0x04, 0x36
        /*008a*/ 	.short	(.L_27 - .L_26)
.L_26:
        /*008c*/ 	.word	0x00000008
.L_27:


//--------------------- .nv.callgraph             --------------------------
	.section	.nv.callgraph,"",@"SHT_CUDA_CALLGRAPH"
	.align	4
	.sectionentsize	8
	.align		4
        /*0000*/ 	.word	0x00000000
	.align		4
        /*0004*/ 	.word	0xffffffff
	.align		4
        /*0008*/ 	.word	0x00000000
	.align		4
        /*000c*/ 	.word	0xfffffffe
	.align		4
        /*0010*/ 	.word	0x00000000
	.align		4
        /*0014*/ 	.word	0xfffffffd
	.align		4
        /*0018*/ 	.word	0x00000000
	.align		4
        /*001c*/ 	.word	0xfffffffc


//--------------------- .text._Z7kernel1PdS_S_ii  --------------------------
	.section	.text._Z7kernel1PdS_S_ii,"ax",@progbits
	.align	128
        .global         _Z7kernel1PdS_S_ii
        .type           _Z7kernel1PdS_S_ii,@function
        .size           _Z7kernel1PdS_S_ii,(.L_x_8 - _Z7kernel1PdS_S_ii)
        .other          _Z7kernel1PdS_S_ii,@"STO_CUDA_ENTRY STV_DEFAULT"
_Z7kernel1PdS_S_ii:
.text._Z7kernel1PdS_S_ii:
[----:B------:R-:W-:Y:S01]  /*0000*/  LDC R1, c[0x0][0x37c] ;  /* 0x0000df00ff017b82 */ /* 0x000fe20000000800 */
[----:B------:R-:W0:Y:S01]  /*0010*/  S2R R0, SR_CTAID.X ;  /* 0x0000000000007919 */ /* 0x000e220000002500 */
[----:B------:R-:W0:Y:S06]  /*0020*/  LDCU UR4, c[0x0][0x360] ;  /* 0x00006c00ff0477ac */ /* 0x000e2c0008000800 */
[----:B------:R-:W1:Y:S01]  /*0030*/  LDC.64 R6, c[0x0][0x380] ;  /* 0x0000e000ff067b82 */ /* 0x000e620000000a00 */
[----:B------:R-:W0:Y:S01]  /*0040*/  S2R R3, SR_TID.X ;  /* 0x0000000000037919 */ /* 0x000e220000002100 */
[----:B------:R-:W2:Y:S01]  /*0050*/  LDCU.64 UR6, c[0x0][0x398] ;  /* 0x00007300ff0677ac */ /* 0x000ea20008000a00 */
[----:B0-----:R-:W-:Y:S01]  /*0060*/  IMAD R0, R0, UR4, R3 ;  /* 0x0000000400007c24 */ /* 0x001fe2000f8e0203 */
[----:B------:R-:W0:Y:S04]  /*0070*/  LDCU.64 UR4, c[0x0][0x358] ;  /* 0x00006b00ff0477ac */ /* 0x000e280008000a00 */
[----:B------:R-:W3:Y:S01]  /*0080*/  LDC.64 R2, c[0x0][0x390] ;  /* 0x0000e400ff027b82 */ /* 0x000ee20000000a00 */
[----:B--2---:R-:W-:-:S04]  /*0090*/  IMAD R9, R0, UR7, R0 ;  /* 0x0000000700097c24 */ /* 0x004fc8000f8e0200 */
[----:B------:R-:W-:-:S04]  /*00a0*/  VIADD R5, R9, UR6 ;  /* 0x0000000609057c36 */ /* 0x000fc80008000000 */
[----:B-1----:R-:W-:-:S06]  /*00b0*/  IMAD.WIDE R4, R5, 0x8, R6 ;  /* 0x0000000805047825 */ /* 0x002fcc00078e0206 */
[----:B0-----:R-:W2:Y:S01]  /*00c0*/  LDG.E.64 R4, desc[UR4][R4.64] ;  /* 0x0000000404047981 */ /* 0x001ea2000c1e1b00 */
[----:B------:R-:W-:-:S04]  /*00d0*/  IMAD.WIDE R6, R9, 0x8, R6 ;  /* 0x0000000809067825 */ /* 0x000fc800078e0206 */
[----:B---3--:R-:W-:-:S04]  /*00e0*/  IMAD.WIDE R2, R0, 0x8, R2 ;  /* 0x0000000800027825 */ /* 0x008fc800078e0202 */
[----:B------:R-:W-:Y:S01]  /*00f0*/  IMAD.MOV.U32 R8, RZ, RZ, 0x1 ;  /* 0x00000001ff087424 */ /* 0x000fe200078e00ff */
[----:B--2---:R0:W-:Y:S04]  /*0100*/  STG.E.64 desc[UR4][R2.64], R4 ;  /* 0x0000000402007986 */ /* 0x0041e8000c101b04 */
[----:B------:R-:W2:Y:S01]  /*0110*/  LDG.E.64 R6, desc[UR4][R6.64] ;  /* 0x0000000406067981 */ /* 0x000ea2000c1e1b00 */
[----:B------:R-:W1:Y:S01]  /*0120*/  MUFU.RCP64H R9, R5 ;  /* 0x0000000500097308 */ /* 0x000e620000001800 */
[----:B------:R-:W-:Y:S01]  /*0130*/  BSSY.RECONVERGENT B0, `(.L_x_0) ;  /* 0x000000f000007945 */ /* 0x000fe20003800200 */
[----:B-1----:R-:W-:-:S08]  /*0140*/  DFMA R10, -R4, R8, 1 ;  /* 0x3ff00000040a742b */ /* 0x002fd00000000108 */
[----:B------:R-:W-:-:S08]  /*0150*/  DFMA R10, R10, R10, R10 ;  /* 0x0000000a0a0a722b */ /* 0x000fd0000000000a */
[----:B------:R-:W-:-:S08]  /*0160*/  DFMA R10, R8, R10, R8 ;  /* 0x0000000a080a722b */ /* 0x000fd00000000008 */
[----:B------:R-:W-:-:S08]  /*0170*/  DFMA R8, -R4, R10, 1 ;  /* 0x3ff000000408742b */ /* 0x000fd0000000010a */
[----:B------:R-:W-:-:S08]  /*0180*/  DFMA R8, R10, R8, R10 ;  /* 0x000000080a08722b */ /* 0x000fd0000000000a */
[----:B--2---:R-:W-:Y:S01]  /*0190*/  DMUL R10, R6, R8 ;  /* 0x00000008060a7228 */ /* 0x004fe20000000000 */
[----:B------:R-:W-:-:S07]  /*01a0*/  FSETP.GEU.AND P1, PT, |R7|, 6.5827683646048100446e-37, PT ;  /* 0x036000000700780b */ /* 0x000fce0003f2e200 */
[----:B------:R-:W-:-:S08]  /*01b0*/  DFMA R12, -R4, R10, R6 ;  /* 0x0000000a040c722b */ /* 0x000fd00000000106 */
[----:B0-----:R-:W-:-:S10]  /*01c0*/  DFMA R2, R8, R12, R10 ;  /* 0x0000000c0802722b */ /* 0x001fd4000000000a */
[----:B------:R-:W-:-:S05]  /*01d0*/  FFMA R8, RZ, R5, R3 ;  /* 0x00000005ff087223 */ /* 0x000fca0000000003 */
[----:B------:R-:W-:-:S13]  /*01e0*/  FSETP.GT.AND P0, PT, |R8|, 1.469367938527859385e-39, PT ;  /* 0x001000000800780b */ /* 0x000fda0003f04200 */
[----:B------:R-:W-:Y:S05]  /*01f0*/  @P0 BRA P1, `(.L_x_1) ;  /* 0x0000000000080947 */ /* 0x000fea0000800000 */
[----:B------:R-:W-:-:S07]  /*0200*/  MOV R10, 0x220 ;  /* 0x00000220000a7802 */ /* 0x000fce0000000f00 */
[----:B------:R-:W-:Y:S05]  /*0210*/  CALL.REL.NOINC `($__internal_0_$__cuda_sm20_div_rn_f64_full) ;  /* 0x0000000000147944 */ /* 0x000fea0003c00000 */
.L_x_1:
[----:B------:R-:W-:Y:S05]  /*0220*/  BSYNC.RECONVERGENT B0 ;  /* 0x0000000000007941 */ /* 0x000fea0003800200 */
.L_x_0:
[----:B------:R-:W0:Y:S02]  /*0230*/  LDC.64 R4, c[0x0][0x388] ;  /* 0x0000e200ff047b82 */ /* 0x000e240000000a00 */
[----:B0-----:R-:W-:-:S05]  /*0240*/  IMAD.WIDE R4, R0, 0x8, R4 ;  /* 0x0000000800047825 */ /* 0x001fca00078e0204 */
[----:B------:R-:W-:Y:S01]  /*0250*/  STG.E.64 desc[UR4][R4.64], R2 ;  /* 0x0000000204007986 */ /* 0x000fe2000c101b04 */
[----:B------:R-:W-:Y:S05]  /*0260*/  EXIT ;  /* 0x000000000000794d */ /* 0x000fea0003800000 */
        .weak           $__internal_0_$__cuda_sm20_div_rn_f64_full
        .type           $__internal_0_$__cuda_sm20_div_rn_f64_full,@function
        .size           $__internal_0_$__cuda_sm20_div_rn_f64_full,(.L_x_8 - $__internal_0_$__cuda_sm20_div_rn_f64_full)
$__internal_0_$__cuda_sm20_div_rn_f64_full:
[C---:B------:R-:W-:Y:S01]  /*0270*/  FSETP.GEU.AND P0, PT, |R5|.reuse, 1.469367938527859385e-39, PT ;  /* 0x001000000500780b */ /* 0x040fe20003f0e200 */
[----:B------:R-:W-:Y:S01]  /*0280*/  IMAD.MOV.U32 R16, RZ, RZ, 0x1 ;  /* 0x00000001ff107424 */ /* 0x000fe200078e00ff */
[----:B------:R-:W-:Y:S01]  /*0290*/  LOP3.LUT R2, R5, 0x800fffff, RZ, 0xc0, !PT ;  /* 0x800fffff05027812 */ /* 0x000fe200078ec0ff */
[----:B------:R-:W-:Y:S01]  /*02a0*/  BSSY.RECONVERGENT B1, `(.L_x_2) ;  /* 0x0000055000017945 */ /* 0x000fe20003800200 */
[C---:B------:R-:W-:Y:S02]  /*02b0*/  FSETP.GEU.AND P2, PT, |R7|.reuse, 1.469367938527859385e-39, PT ;  /* 0x001000000700780b */ /* 0x040fe40003f4e200 */
[----:B------:R-:W-:Y:S01]  /*02c0*/  LOP3.LUT R3, R2, 0x3ff00000, RZ, 0xfc, !PT ;  /* 0x3ff0000002037812 */ /* 0x000fe200078efcff */
[----:B------:R-:W-:Y:S01]  /*02d0*/  IMAD.MOV.U32 R2, RZ, RZ, R4 ;  /* 0x000000ffff027224 */ /* 0x000fe200078e0004 */
[----:B------:R-:W-:Y:S02]  /*02e0*/  LOP3.LUT R11, R7, 0x7ff00000, RZ, 0xc0, !PT ;  /* 0x7ff00000070b7812 */ /* 0x000fe400078ec0ff */
[----:B------:R-:W-:-:S03]  /*02f0*/  LOP3.LUT R14, R5, 0x7ff00000, RZ, 0xc0, !PT ;  /* 0x7ff00000050e7812 */ /* 0x000fc600078ec0ff */
[----:B------:R-:W-:Y:S01]  /*0300*/  @!P0 DMUL R2, R4, 8.98846567431157953865e+307 ;  /* 0x7fe0000004028828 */ /* 0x000fe20000000000 */
[----:B------:R-:W-:-:S03]  /*0310*/  ISETP.GE.U32.AND P1, PT, R11, R14, PT ;  /* 0x0000000e0b00720c */ /* 0x000fc60003f26070 */
[----:B------:R-:W-:Y:S01]  /*0320*/  @!P2 LOP3.LUT R12, R5, 0x7ff00000, RZ, 0xc0, !PT ;  /* 0x7ff00000050ca812 */ /* 0x000fe200078ec0ff */
[----:B------:R-:W-:Y:S01]  /*0330*/  @!P2 IMAD.MOV.U32 R18, RZ, RZ, RZ ;  /* 0x000000ffff12a224 */ /* 0x000fe200078e00ff */
[----:B------:R-:W0:Y:S02]  /*0340*/  MUFU.RCP64H R17, R3 ;  /* 0x0000000300117308 */ /* 0x000e240000001800 */
[----:B------:R-:W-:Y:S01]  /*0350*/  @!P2 ISETP.GE.U32.AND P3, PT, R11, R12, PT ;  /* 0x0000000c0b00a20c */ /* 0x000fe20003f66070 */
[----:B------:R-:W-:-:S05]  /*0360*/  IMAD.MOV.U32 R12, RZ, RZ, 0x1ca00000 ;  /* 0x1ca00000ff0c7424 */ /* 0x000fca00078e00ff */
[----:B------:R-:W-:-:S04]  /*0370*/  @!P2 SEL R13, R12, 0x63400000, !P3 ;  /* 0x634000000c0da807 */ /* 0x000fc80005800000 */
[----:B------:R-:W-:-:S04]  /*0380*/  @!P2 LOP3.LUT R13, R13, 0x80000000, R7, 0xf8, !PT ;  /* 0x800000000d0da812 */ /* 0x000fc800078ef807 */
[----:B------:R-:W-:Y:S01]  /*0390*/  @!P2 LOP3.LUT R19, R13, 0x100000, RZ, 0xfc, !PT ;  /* 0x001000000d13a812 */ /* 0x000fe200078efcff */
[----:B0-----:R-:W-:-:S08]  /*03a0*/  DFMA R8, R16, -R2, 1 ;  /* 0x3ff000001008742b */ /* 0x001fd00000000802 */
[----:B------:R-:W-:-:S08]  /*03b0*/  DFMA R8, R8, R8, R8 ;  /* 0x000000080808722b */ /* 0x000fd00000000008 */
[----:B------:R-:W-:Y:S01]  /*03c0*/  DFMA R16, R16, R8, R16 ;  /* 0x000000081010722b */ /* 0x000fe20000000010 */
[----:B------:R-:W-:Y:S01]  /*03d0*/  SEL R9, R12, 0x63400000, !P1 ;  /* 0x634000000c097807 */ /* 0x000fe20004800000 */
[----:B------:R-:W-:-:S03]  /*03e0*/  IMAD.MOV.U32 R8, RZ, RZ, R6 ;  /* 0x000000ffff087224 */ /* 0x000fc600078e0006 */
[----:B------:R-:W-:-:S03]  /*03f0*/  LOP3.LUT R9, R9, 0x800fffff, R7, 0xf8, !PT ;  /* 0x800fffff09097812 */ /* 0x000fc600078ef807 */
[----:B------:R-:W-:-:S03]  /*0400*/  DFMA R20, R16, -R2, 1 ;  /* 0x3ff000001014742b */ /* 0x000fc60000000802 */
[----:B------:R-:W-:-:S05]  /*0410*/  @!P2 DFMA R8, R8, 2, -R18 ;  /* 0x400000000808a82b */ /* 0x000fca0000000812 */
[----:B------:R-:W-:Y:S01]  /*0420*/  DFMA R16, R16, R20, R16 ;  /* 0x000000141010722b */ /* 0x000fe20000000010 */
[----:B------:R-:W-:Y:S02]  /*0430*/  IMAD.MOV.U32 R21, RZ, RZ, R11 ;  /* 0x000000ffff157224 */ /* 0x000fe400078e000b */
[----:B------:R-:W-:Y:S01]  /*0440*/  IMAD.MOV.U32 R20, RZ, RZ, R14 ;  /* 0x000000ffff147224 */ /* 0x000fe200078e000e */
[----:B------:R-:W-:Y:S02]  /*0450*/  @!P0 LOP3.LUT R20, R3, 0x7ff00000, RZ, 0xc0, !PT ;  /* 0x7ff0000003148812 */ /* 0x000fe400078ec0ff */
[----:B------:R-:W-:Y:S02]  /*0460*/  @!P2 LOP3.LUT R21, R9, 0x7ff00000, RZ, 0xc0, !PT ;  /* 0x7ff000000915a812 */ /* 0x000fe400078ec0ff */
[----:B------:R-:W-:Y:S01]  /*0470*/  DMUL R18, R16, R8 ;  /* 0x0000000810127228 */ /* 0x000fe20000000000 */
[----:B------:R-:W-:Y:S02]  /*0480*/  VIADD R22, R20, 0xffffffff ;  /* 0xffffffff14167836 */ /* 0x000fe40000000000 */
[----:B------:R-:W-:-:S05]  /*0490*/  VIADD R13, R21, 0xffffffff ;  /* 0xffffffff150d7836 */ /* 0x000fca0000000000 */
[----:B------:R-:W-:Y:S01]  /*04a0*/  DFMA R14, R18, -R2, R8 ;  /* 0x80000002120e722b */ /* 0x000fe20000000008 */
[----:B------:R-:W-:-:S04]  /*04b0*/  ISETP.GT.U32.AND P0, PT, R13, 0x7feffffe, PT ;  /* 0x7feffffe0d00780c */ /* 0x000fc80003f04070 */
[----:B------:R-:W-:-:S03]  /*04c0*/  ISETP.GT.U32.OR P0, PT, R22, 0x7feffffe, P0 ;  /* 0x7feffffe1600780c */ /* 0x000fc60000704470 */
[----:B------:R-:W-:-:S10]  /*04d0*/  DFMA R14, R16, R14, R18 ;  /* 0x0000000e100e722b */ /* 0x000fd40000000012 */
[----:B------:R-:W-:Y:S05]  /*04e0*/  @P0 BRA `(.L_x_3) ;  /* 0x00000000006c0947 */ /* 0x000fea0003800000 */
[----:B------:R-:W-:-:S04]  /*04f0*/  LOP3.LUT R16, R5, 0x7ff00000, RZ, 0xc0, !PT ;  /* 0x7ff0000005107812 */ /* 0x000fc800078ec0ff */
[CC--:B------:R-:W-:Y:S02]  /*0500*/  VIADDMNMX R6, R11.reuse, -R16.reuse, 0xb9600000, !PT ;  /* 0xb96000000b067446 */ /* 0x0c0fe40007800910 */
[----:B------:R-:W-:Y:S02]  /*0510*/  ISETP.GE.U32.AND P0, PT, R11, R16, PT ;  /* 0x000000100b00720c */ /* 0x000fe40003f06070 */
[----:B------:R-:W-:Y:S02]  /*0520*/  VIMNMX R6, PT, PT, R6, 0x46a00000, PT ;  /* 0x46a0000006067848 */ /* 0x000fe40003fe0100 */
[----:B------:R-:W-:-:S05]  /*0530*/  SEL R11, R12, 0x63400000, !P0 ;  /* 0x634000000c0b7807 */ /* 0x000fca0004000000 */
[----:B------:R-:W-:Y:S02]  /*0540*/  IMAD.IADD R11, R6, 0x1, -R11 ;  /* 0x00000001060b7824 */ /* 0x000fe400078e0a0b */
[----:B------:R-:W-:Y:S02]  /*0550*/  IMAD.MOV.U32 R6, RZ, RZ, RZ ;  /* 0x000000ffff067224 */ /* 0x000fe400078e00ff */
[----:B------:R-:W-:-:S06]  /*0560*/  VIADD R7, R11, 0x7fe00000 ;  /* 0x7fe000000b077836 */ /* 0x000fcc0000000000 */
[----:B------:R-:W-:-:S10]  /*0570*/  DMUL R12, R14, R6 ;  /* 0x000000060e0c7228 */ /* 0x000fd40000000000 */
[----:B------:R-:W-:-:S13]  /*0580*/  FSETP.GTU.AND P0, PT, |R13|, 1.469367938527859385e-39, PT ;  /* 0x001000000d00780b */ /* 0x000fda0003f0c200 */
[----:B------:R-:W-:Y:S05]  /*0590*/  @P0 BRA `(.L_x_4) ;  /* 0x0000000000940947 */ /* 0x000fea0003800000 */
[----:B------:R-:W-:Y:S01]  /*05a0*/  DFMA R2, R14, -R2, R8 ;  /* 0x800000020e02722b */ /* 0x000fe20000000008 */
[----:B------:R-:W-:-:S09]  /*05b0*/  IMAD.MOV.U32 R6, RZ, RZ, RZ ;  /* 0x000000ffff067224 */ /* 0x000fd200078e00ff */
[C---:B------:R-:W-:Y:S02]  /*05c0*/  FSETP.NEU.AND P0, PT, R3.reuse, RZ, PT ;  /* 0x000000ff0300720b */ /* 0x040fe40003f0d000 */
[----:B------:R-:W-:-:S04]  /*05d0*/  LOP3.LUT R5, R3, 0x80000000, R5, 0x48, !PT ;  /* 0x8000000003057812 */ /* 0x000fc800078e4805 */
[----:B------:R-:W-:-:S07]  /*05e0*/  LOP3.LUT R7, R5, R7, RZ, 0xfc, !PT ;  /* 0x0000000705077212 */ /* 0x000fce00078efcff */
[----:B------:R-:W-:Y:S05]  /*05f0*/  @!P0 BRA `(.L_x_4) ;  /* 0x00000000007c8947 */ /* 0x000fea0003800000 */
[----:B------:R-:W-:Y:S01]  /*0600*/  IMAD.MOV R3, RZ, RZ, -R11 ;  /* 0x000000ffff037224 */ /* 0x000fe200078e0a0b */
[----:B------:R-:W-:Y:S01]  /*0610*/  DMUL.RP R6, R14, R6 ;  /* 0x000000060e067228 */ /* 0x000fe20000008000 */
[----:B------:R-:W-:Y:S01]  /*0620*/  IMAD.MOV.U32 R2, RZ, RZ, RZ ;  /* 0x000000ffff027224 */ /* 0x000fe200078e00ff */
[----:B------:R-:W-:-:S05]  /*0630*/  IADD3 R11, PT, PT, -R11, -0x43300000, RZ ;  /* 0xbcd000000b0b7810 */ /* 0x000fca0007ffe1ff */
[----:B------:R-:W-:-:S03]  /*0640*/  DFMA R2, R12, -R2, R14 ;  /* 0x800000020c02722b */ /* 0x000fc6000000000e */
[----:B------:R-:W-:-:S07]  /*0650*/  LOP3.LUT R5, R7, R5, RZ, 0x3c, !PT ;  /* 0x0000000507057212 */ /* 0x000fce00078e3cff */
[----:B------:R-:W-:-:S04]  /*0660*/  FSETP.NEU.AND P0, PT, |R3|, R11, PT ;  /* 0x0000000b0300720b */ /* 0x000fc80003f0d200 */
[----:B------:R-:W-:Y:S02]  /*0670*/  FSEL R12, R6, R12, !P0 ;  /* 0x0000000c060c7208 */ /* 0x000fe40004000000 */
[----:B------:R-:W-:Y:S01]  /*0680*/  FSEL R13, R5, R13, !P0 ;  /* 0x0000000d050d7208 */ /* 0x000fe20004000000 */
[----:B------:R-:W-:Y:S06]  /*0690*/  BRA `(.L_x_4) ;  /* 0x0000000000547947 */ /* 0x000fec0003800000 */
.L_x_3:
[----:B------:R-:W-:-:S14]  /*06a0*/  DSETP.NAN.AND P0, PT, R6, R6, PT ;  /* 0x000000060600722a */ /* 0x000fdc0003f08000 */
[----:B------:R-:W-:Y:S05]  /*06b0*/  @P0 BRA `(.L_x_5) ;  /* 0x0000000000440947 */ /* 0x000fea0003800000 */
[----:B------:R-:W-:-:S14]  /*06c0*/  DSETP.NAN.AND P0, PT, R4, R4, PT ;  /* 0x000000040400722a */ /* 0x000fdc0003f08000 */
[----:B------:R-:W-:Y:S05]  /*06d0*/  @P0 BRA `(.L_x_6) ;  /* 0x0000000000300947 */ /* 0x000fea0003800000 */
[----:B------:R-:W-:Y:S01]  /*06e0*/  ISETP.NE.AND P0, PT, R21, R20, PT ;  /* 0x000000141500720c */ /* 0x000fe20003f05270 */
[----:B------:R-:W-:Y:S02]  /*06f0*/  IMAD.MOV.U32 R12, RZ, RZ, 0x0 ;  /* 0x00000000ff0c7424 */ /* 0x000fe400078e00ff */
[----:B------:R-:W-:-:S10]  /*0700*/  IMAD.MOV.U32 R13, RZ, RZ, -0x80000 ;  /* 0xfff80000ff0d7424 */ /* 0x000fd400078e00ff */
[----:B------:R-:W-:Y:S05]  /*0710*/  @!P0 BRA `(.L_x_4) ;  /* 0x0000000000348947 */ /* 0x000fea0003800000 */
[----:B------:R-:W-:Y:S02]  /*0720*/  ISETP.NE.AND P0, PT, R21, 0x7ff00000, PT ;  /* 0x7ff000001500780c */ /* 0x000fe40003f05270 */
[----:B------:R-:W-:Y:S02]  /*0730*/  LOP3.LUT R13, R7, 0x80000000, R5, 0x48, !PT ;  /* 0x80000000070d7812 */ /* 0x000fe400078e4805 */
[----:B------:R-:W-:-:S13]  /*0740*/  ISETP.EQ.OR P0, PT, R20, RZ, !P0 ;  /* 0x000000ff1400720c */ /* 0x000fda0004702670 */
[----:B------:R-:W-:Y:S01]  /*0750*/  @P0 LOP3.LUT R2, R13, 0x7ff00000, RZ, 0xfc, !PT ;  /* 0x7ff000000d020812 */ /* 0x000fe200078efcff */
[----:B------:R-:W-:Y:S02]  /*0760*/  @!P0 IMAD.MOV.U32 R12, RZ, RZ, RZ ;  /* 0x000000ffff0c8224 */ /* 0x000fe400078e00ff */
[----:B------:R-:W-:Y:S02]  /*0770*/  @P0 IMAD.MOV.U32 R12, RZ, RZ, RZ ;  /* 0x000000ffff0c0224 */ /* 0x000fe400078e00ff */
[----:B------:R-:W-:Y:S01]  /*0780*/  @P0 IMAD.MOV.U32 R13, RZ, RZ, R2 ;  /* 0x000000ffff0d0224 */ /* 0x000fe200078e0002 */
[----:B------:R-:W-:Y:S06]  /*0790*/  BRA `(.L_x_4) ;  /* 0x0000000000147947 */ /* 0x000fec0003800000 */
.L_x_6:
[----:B------:R-:W-:Y:S01]  /*07a0*/  LOP3.LUT R13, R5, 0x80000, RZ, 0xfc, !PT ;  /* 0x00080000050d7812 */ /* 0x000fe200078efcff */
[----:B------:R-:W-:Y:S01]  /*07b0*/  IMAD.MOV.U32 R12, RZ, RZ, R4 ;  /* 0x000000ffff0c7224 */ /* 0x000fe200078e0004 */
[----:B------:R-:W-:Y:S06]  /*07c0*/  BRA `(.L_x_4) ;  /* 0x0000000000087947 */ /* 0x000fec0003800000 */
.L_x_5:
[----:B------:R-:W-:Y:S01]  /*07d0*/  LOP3.LUT R13, R7, 0x80000, RZ, 0xfc, !PT ;  /* 0x00080000070d7812 */ /* 0x000fe200078efcff */
[----:B------:R-:W-:-:S07]  /*07e0*/  IMAD.MOV.U32 R12, RZ, RZ, R6 ;  /* 0x000000ffff0c7224 */ /* 0x000fce00078e0006 */
.L_x_4:
[----:B------:R-:W-:Y:S05]  /*07f0*/  BSYNC.RECONVERGENT B1 ;  /* 0x0000000000017941 */ /* 0x000fea0003800200 */
.L_x_2:
[----:B------:R-:W-:Y:S02]  /*0800*/  IMAD.MOV.U32 R11, RZ, RZ, 0x0 ;  /* 0x00000000ff0b7424 */ /* 0x000fe400078e00ff */
[----:B------:R-:W-:Y:S02]  /*0810*/  IMAD.MOV.U32 R2, RZ, RZ, R12 ;  /* 0x000000ffff027224 */ /* 0x000fe400078e000c */
[----:B------:R-:W-:Y:S01]  /*0820*/  IMAD.MOV.U32 R3, RZ, RZ, R13 ;  /* 0x000000ffff037224 */ /* 0x000fe200078e000d */
[----:B------:R-:W-:Y:S06]  /*0830*/  RET.REL.NODEC R10 `(_Z7kernel1PdS_S_ii) ;  /* 0xfffffff40af07950 */ /* 0x000fec0003c3ffff */
.L_x_7:
[----:B------:R-:W-:-:S00]  /*0840*/  BRA `(.L_x_7) ;  /* 0xfffffffc00fc7947 */ /* 0x000fc0000383ffff */
[----:B------:R-:W-:-:S00]  /*0850*/  NOP ;  /* 0x0000000000007918 */ /* 0x000fc00000000000 */
        /* <DEDUP_REMOVED lines=10> */
.L_x_8:


//--------------------- .nv.shared.reserved.0     --------------------------
	.section	.nv.shared.reserved.0,"aw",@nobits
	.weak		__nv_reservedSMEM_offset_0_alias
	.size		__nv_reservedSMEM_offset_0_alias, 0, 64
	.other		__nv_reservedSMEM_offset_0_alias,@"STO_CUDA_RESERVED_SHARED STV_DEFAULT"
__nv_reservedSMEM_offset_0_alias:
	.zero		0
	.zero		64


//--------------------- .nv.constant0._Z7kernel1PdS_S_ii --------------------------
	.section	.nv.constant0._Z7kernel1PdS_S_ii,"a",@progbits
	.sectionflags	@""
	.align	4
.nv.constant0._Z7kernel1PdS_S_ii:
	.zero		928


//--------------------- SYMBOLS --------------------------

	.type		.nv.reservedSmem.offset0,@object
	.size		.nv.reservedSmem.offset0,0x4
